//
// Generated by NVIDIA NVVM Compiler
//
// Compiler Build ID: CL-36424714
// Cuda compilation tools, release 13.0, V13.0.88
// Based on NVVM 20.0.0
//

.version 9.0
.target sm_100
.address_size 64

	// .globl	_Z13heatSimKernelPfS_iifff

.visible .entry _Z13heatSimKernelPfS_iifff(
	.param .u64 .ptr .align 1 _Z13heatSimKernelPfS_iifff_param_0,
	.param .u64 .ptr .align 1 _Z13heatSimKernelPfS_iifff_param_1,
	.param .u32 _Z13heatSimKernelPfS_iifff_param_2,
	.param .u32 _Z13heatSimKernelPfS_iifff_param_3,
	.param .f32 _Z13heatSimKernelPfS_iifff_param_4,
	.param .f32 _Z13heatSimKernelPfS_iifff_param_5,
	.param .f32 _Z13heatSimKernelPfS_iifff_param_6
)
{
	.reg .pred 	%p<18>;
	.reg .b32 	%r<20>;
	.reg .b32 	%f<11>;
	.reg .b64 	%rd<15>;
	.reg .b64 	%fd<19>;

	ld.param.u64 	%rd3, [_Z13heatSimKernelPfS_iifff_param_0];
	ld.param.u64 	%rd4, [_Z13heatSimKernelPfS_iifff_param_1];
	ld.param.u32 	%r3, [_Z13heatSimKernelPfS_iifff_param_2];
	ld.param.u32 	%r4, [_Z13heatSimKernelPfS_iifff_param_3];
	ld.param.f32 	%f1, [_Z13heatSimKernelPfS_iifff_param_4];
	ld.param.f32 	%f2, [_Z13heatSimKernelPfS_iifff_param_5];
	ld.param.f32 	%f3, [_Z13heatSimKernelPfS_iifff_param_6];
	cvta.to.global.u64 	%rd1, %rd4;
	cvta.to.global.u64 	%rd2, %rd3;
	mov.u32 	%r5, %ctaid.y;
	mov.u32 	%r6, %ntid.y;
	mov.u32 	%r7, %tid.y;
	mad.lo.s32 	%r1, %r5, %r6, %r7;
	mov.u32 	%r8, %ctaid.x;
	mov.u32 	%r9, %ntid.x;
	mov.u32 	%r10, %tid.x;
	mad.lo.s32 	%r2, %r8, %r9, %r10;
	setp.ge.s32 	%p1, %r1, %r4;
	setp.ge.s32 	%p2, %r2, %r3;
	or.pred  	%p3, %p2, %p1;
	@%p3 bra 	$L__BB0_3;
	setp.ne.s32 	%p4, %r1, 0;
	add.s32 	%r11, %r4, -1;
	setp.ne.s32 	%p5, %r1, %r11;
	and.pred  	%p6, %p4, %p5;
	setp.ne.s32 	%p7, %r2, 0;
	and.pred  	%p8, %p7, %p6;
	add.s32 	%r12, %r3, -1;
	setp.ne.s32 	%p9, %r2, %r12;
	and.pred  	%p10, %p8, %p9;
	@%p10 bra 	$L__BB0_3;
	mad.lo.s32 	%r13, %r4, %r1, %r2;
	mul.wide.s32 	%rd5, %r13, 4;
	add.s64 	%rd6, %rd2, %rd5;
	ld.global.f32 	%f4, [%rd6];
	add.s64 	%rd7, %rd1, %rd5;
	st.global.f32 	[%rd7], %f4;
$L__BB0_3:
	setp.eq.s32 	%p11, %r1, 0;
	add.s32 	%r14, %r4, -1;
	setp.ge.s32 	%p12, %r1, %r14;
	or.pred  	%p13, %p11, %p12;
	setp.lt.s32 	%p14, %r2, 1;
	or.pred  	%p15, %p14, %p13;
	add.s32 	%r15, %r3, -1;
	setp.ge.s32 	%p16, %r2, %r15;
	or.pred  	%p17, %p15, %p16;
	@%p17 bra 	$L__BB0_5;
	mul.lo.s32 	%r16, %r4, %r1;
	add.s32 	%r17, %r16, %r2;
	mul.wide.s32 	%rd8, %r17, 4;
	add.s64 	%rd9, %rd2, %rd8;
	ld.global.f32 	%f5, [%rd9+-4];
	ld.global.f32 	%f6, [%rd9+4];
	sub.s32 	%r18, %r16, %r4;
	add.s32 	%r19, %r18, %r2;
	mul.wide.s32 	%rd10, %r19, 4;
	add.s64 	%rd11, %rd2, %rd10;
	ld.global.f32 	%f7, [%rd11];
	mul.wide.s32 	%rd12, %r4, 4;
	add.s64 	%rd13, %rd9, %rd12;
	ld.global.f32 	%f8, [%rd13];
	ld.global.f32 	%f9, [%rd9];
	cvt.f64.f32 	%fd1, %f9;
	cvt.f64.f32 	%fd2, %f3;
	mul.f64 	%fd3, %fd2, 0d3FE0000000000000;
	cvt.f64.f32 	%fd4, %f5;
	add.f64 	%fd5, %fd1, %fd1;
	sub.f64 	%fd6, %fd4, %fd5;
	cvt.f64.f32 	%fd7, %f6;
	add.f64 	%fd8, %fd6, %fd7;
	cvt.f64.f32 	%fd9, %f2;
	div.rn.f64 	%fd10, %fd8, %fd9;
	cvt.f64.f32 	%fd11, %f8;
	sub.f64 	%fd12, %fd11, %fd5;
	cvt.f64.f32 	%fd13, %f7;
	add.f64 	%fd14, %fd12, %fd13;
	cvt.f64.f32 	%fd15, %f1;
	div.rn.f64 	%fd16, %fd14, %fd15;
	add.f64 	%fd17, %fd10, %fd16;
	fma.rn.f64 	%fd18, %fd3, %fd17, %fd1;
	cvt.rn.f32.f64 	%f10, %fd18;
	add.s64 	%rd14, %rd1, %rd8;
	st.global.f32 	[%rd14], %f10;
$L__BB0_5:
	ret;

}


// ===== COMPILED SASS (sm_100) =====

	.target	sm_100

	.elftype	@"ET_EXEC"


//--------------------- .note.nv.tkinfo           --------------------------
	.section	.note.nv.tkinfo,"",@"SHT_NOTE"
	.sectionflags	@"SHF_NOTE_NV_TKINFO"
	.tkinfo
        /*0018*/ 	.word	0x00000002
        /*0030*/ 	.string	""
        /*0030*/ 	.string	"ptxas"
        /*0030*/ 	.string	"Cuda compilation tools, release 13.0, V13.0.88"
        /*0030*/ 	.string	"Build cuda_13.0.r13.0/compiler.36424714_0"
        /*0030*/ 	.string	"-arch sm_100 -m 64 "



//--------------------- .note.nv.cuinfo           --------------------------
	.section	.note.nv.cuinfo,"",@"SHT_NOTE"
	.sectionflags	@"SHF_NOTE_NV_CUINFO"
        /*0018*/ 	.short	0x0002
        /*001a*/ 	.short	0x0064
        /*001c*/ 	.short	0x0082
	.zero		2


//--------------------- .nv.info                  --------------------------
	.section	.nv.info,"",@"SHT_CUDA_INFO"
	.align	4


	//----- nvinfo : EIATTR_REGCOUNT
	.align		4
        /*0000*/ 	.byte	0x04, 0x2f
        /*0002*/ 	.short	(.L_1 - .L_0)
	.align		4
.L_0:
        /*0004*/ 	.word	index@(_Z13heatSimKernelPfS_iifff)
        /*0008*/ 	.word	0x00000020


	//----- nvinfo : EIATTR_FRAME_SIZE
	.align		4
.L_1:
        /*000c*/ 	.byte	0x04, 0x11
        /*000e*/ 	.short	(.L_3 - .L_2)
	.align		4
.L_2:
        /*0010*/ 	.word	index@($__internal_0_$__cuda_sm20_div_rn_f64_full)
        /*0014*/ 	.word	0x00000000


	//----- nvinfo : EIATTR_FRAME_SIZE
	.align		4
.L_3:
        /*0018*/ 	.byte	0x04, 0x11
        /*001a*/ 	.short	(.L_5 - .L_4)
	.align		4
.L_4:
        /*001c*/ 	.word	index@(_Z13heatSimKernelPfS_iifff)
        /*0020*/ 	.word	0x00000000


	//----- nvinfo : EIATTR_MIN_STACK_SIZE
	.align		4
.L_5:
        /*0024*/ 	.byte	0x04, 0x12
        /*0026*/ 	.short	(.L_7 - .L_6)
	.align		4
.L_6:
        /*0028*/ 	.word	index@(_Z13heatSimKernelPfS_iifff)
        /*002c*/ 	.word	0x00000000
.L_7:


//--------------------- .nv.compat                --------------------------
	.section	.nv.compat,"",@"SHT_CUDA_COMPAT_INFO"
	.align	4
        /*0000*/ 	.byte	0x02, 0x09, 0x00, 0x00, 0x02, 0x02, 0x01, 0x00, 0x02, 0x05, 0x05, 0x00, 0x03, 0x07, 0x01, 0x01
        /*0010*/ 	.byte	0x02, 0x03, 0x00, 0x00, 0x02, 0x06, 0x01, 0x00, 0x04, 0x0b, 0x08, 0x00, 0x01, 0x00, 0x00, 0x00
        /*0020*/ 	.byte	0x00, 0x00, 0x00, 0x00


//--------------------- .nv.info._Z13heatSimKernelPfS_iifff --------------------------
	.section	.nv.info._Z13heatSimKernelPfS_iifff,"",@"SHT_CUDA_INFO"
	.sectionflags	@""
	.align	4


	//----- nvinfo : EIATTR_CUDA_API_VERSION
	.align		4
        /*0000*/ 	.byte	0x04, 0x37
        /*0002*/ 	.short	(.L_9 - .L_8)
.L_8:
        /*0004*/ 	.word	0x00000082


	//----- nvinfo : EIATTR_KPARAM_INFO
	.align		4
.L_9:
        /*0008*/ 	.byte	0x04, 0x17
        /*000a*/ 	.short	(.L_11 - .L_10)
.L_10:
        /*000c*/ 	.word	0x00000000
        /*0010*/ 	.short	0x0006
        /*0012*/ 	.short	0x0020
        /*0014*/ 	.byte	0x00, 0xf0, 0x11, 0x00


	//----- nvinfo : EIATTR_KPARAM_INFO
	.align		4
.L_11:
        /*0018*/ 	.byte	0x04, 0x17
        /*001a*/ 	.short	(.L_13 - .L_12)
.L_12:
        /*001c*/ 	.word	0x00000000
        /*0020*/ 	.short	0x0005
        /*0022*/ 	.short	0x001c
        /*0024*/ 	.byte	0x00, 0xf0, 0x11, 0x00


	//----- nvinfo : EIATTR_KPARAM_INFO
	.align		4
.L_13:
        /*0028*/ 	.byte	0x04, 0x17
        /*002a*/ 	.short	(.L_15 - .L_14)
.L_14:
        /*002c*/ 	.word	0x00000000
        /*0030*/ 	.short	0x0004
        /*0032*/ 	.short	0x0018
        /*0034*/ 	.byte	0x00, 0xf0, 0x11, 0x00


	//----- nvinfo : EIATTR_KPARAM_INFO
	.align		4
.L_15:
        /*0038*/ 	.byte	0x04, 0x17
        /*003a*/ 	.short	(.L_17 - .L_16)
.L_16:
        /*003c*/ 	.word	0x00000000
        /*0040*/ 	.short	0x0003
        /*0042*/ 	.short	0x0014
        /*0044*/ 	.byte	0x00, 0xf0, 0x11, 0x00


	//----- nvinfo : EIATTR_KPARAM_INFO
	.align		4
.L_17:
        /*0048*/ 	.byte	0x04, 0x17
        /*004a*/ 	.short	(.L_19 - .L_18)
.L_18:
        /*004c*/ 	.word	0x00000000
        /*0050*/ 	.short	0x0002
        /*0052*/ 	.short	0x0010
        /*0054*/ 	.byte	0x00, 0xf0, 0x11, 0x00


	//----- nvinfo : EIATTR_KPARAM_INFO
	.align		4
.L_19:
        /*0058*/ 	.byte	0x04, 0x17
        /*005a*/ 	.short	(.L_21 - .L_20)
.L_20:
        /*005c*/ 	.word	0x00000000
        /*0060*/ 	.short	0x0001
        /*0062*/ 	.short	0x0008
        /*0064*/ 	.byte	0x00, 0xf5, 0x21, 0x00


	//----- nvinfo : EIATTR_KPARAM_INFO
	.align		4
.L_21:
        /*0068*/ 	.byte	0x04, 0x17
        /*006a*/ 	.short	(.L_23 - .L_22)
.L_22:
        /*006c*/ 	.word	0x00000000
        /*0070*/ 	.short	0x0000
        /*0072*/ 	.short	0x0000
        /*0074*/ 	.byte	0x00, 0xf5, 0x21, 0x00


	//----- nvinfo : EIATTR_SPARSE_MMA_MASK
	.align		4
.L_23:
        /*0078*/ 	.byte	0x03, 0x50
        /*007a*/ 	.short	0x0000


	//----- nvinfo : EIATTR_MAXREG_COUNT
	.align		4
        /*007c*/ 	.byte	0x03, 0x1b
        /*007e*/ 	.short	0x00ff


	//----- nvinfo : EIATTR_MERCURY_ISA_VERSION
	.align		4
        /*0080*/ 	.byte	0x03, 0x5f
        /*0082*/ 	.short	0x0101


	//----- nvinfo : EIATTR_VRC_CTA_INIT_COUNT
	.align		4
        /*0084*/ 	.byte	0x02, 0x4a
	.zero		1
	.zero		1


	//----- nvinfo : EIATTR_EXIT_INSTR_OFFSETS
	.align		4
        /*0088*/ 	.byte	0x04, 0x1c
        /*008a*/ 	.short	(.L_25 - .L_24)


	//   ....[0]....
.L_24:
        /*008c*/ 	.word	0x00000220


	//   ....[1]....
        /*0090*/ 	.word	0x00000700


	//----- nvinfo : EIATTR_CRS_STACK_SIZE
	.align		4
.L_25:
        /*0094*/ 	.byte	0x04, 0x1e
        /*0096*/ 	.short	(.L_27 - .L_26)
.L_26:
        /*0098*/ 	.word	0x00000000


	//----- nvinfo : EIATTR_CBANK_PARAM_SIZE
	.align		4
.L_27:
        /*009c*/ 	.byte	0x03, 0x19
        /*009e*/ 	.short	0x0024


	//----- nvinfo : EIATTR_PARAM_CBANK
	.align		4
        /*00a0*/ 	.byte	0x04, 0x0a
        /*00a2*/ 	.short	(.L_29 - .L_28)
	.align		4
.L_28:
        /*00a4*/ 	.word	index@(.nv.constant0._Z13heatSimKernelPfS_iifff)
        /*00a8*/ 	.short	0x0380
        /*00aa*/ 	.short	0x0024


	//----- nvinfo : EIATTR_SW_WAR
	.align		4
.L_29:
        /*00ac*/ 	.byte	0x04, 0x36
        /*00ae*/ 	.short	(.L_31 - .L_30)
.L_30:
        /*00b0*/ 	.word	0x00000008
.L_31:


//--------------------- .nv.callgraph             --------------------------
	.section	.nv.callgraph,"",@"SHT_CUDA_CALLGRAPH"
	.align	4
	.sectionentsize	8
	.align		4
        /*0000*/ 	.word	0x00000000
	.align		4
        /*0004*/ 	.word	0xffffffff
	.align		4
        /*0008*/ 	.word	0x00000000
	.align		4
        /*000c*/ 	.word	0xfffffffe
	.align		4
        /*0010*/ 	.word	0x00000000
	.align		4
        /*0014*/ 	.word	0xfffffffd
	.align		4
        /*0018*/ 	.word	0x00000000
	.align		4
        /*001c*/ 	.word	0xfffffffc


//--------------------- .text._Z13heatSimKernelPfS_iifff --------------------------
	.section	.text._Z13heatSimKernelPfS_iifff,"ax",@progbits
	.align	128
        .global         _Z13heatSimKernelPfS_iifff
        .type           _Z13heatSimKernelPfS_iifff,@function
        .size           _Z13heatSimKernelPfS_iifff,(.L_x_12 - _Z13heatSimKernelPfS_iifff)
        .other          _Z13heatSimKernelPfS_iifff,@"STO_CUDA_ENTRY STV_DEFAULT"
_Z13heatSimKernelPfS_iifff:
.text._Z13heatSimKernelPfS_iifff:
[----:B------:R-:W-:Y:S01]  /*0000*/  LDC R1, c[0x0][0x37c] ;  /* 0x0000df00ff017b82 */ /* 0x000fe20000000800 */
[----:B------:R-:W0:Y:S07]  /*0010*/  S2R R5, SR_TID.Y ;  /* 0x0000000000057919 */ /* 0x000e2e0000002200 */
[----:B------:R-:W0:Y:S01]  /*0020*/  S2UR UR4, SR_CTAID.Y ;  /* 0x00000000000479c3 */ /* 0x000e220000002600 */
[----:B------:R-:W-:Y:S01]  /*0030*/  BSSY.RECONVERGENT B0, `(.L_x_0) ;  /* 0x000001e000007945 */ /* 0x000fe20003800200 */
[----:B------:R-:W1:Y:S06]  /*0040*/  S2R R0, SR_TID.X ;  /* 0x0000000000007919 */ /* 0x000e6c0000002100 */
[----:B------:R-:W0:Y:S08]  /*0050*/  LDC R12, c[0x0][0x364] ;  /* 0x0000d900ff0c7b82 */ /* 0x000e300000000800 */
[----:B------:R-:W2:Y:S08]  /*0060*/  LDC.64 R2, c[0x0][0x390] ;  /* 0x0000e400ff027b82 */ /* 0x000eb00000000a00 */
[----:B------:R-:W1:Y:S08]  /*0070*/  S2UR UR5, SR_CTAID.X ;  /* 0x00000000000579c3 */ /* 0x000e700000002500 */
[----:B------:R-:W1:Y:S01]  /*0080*/  LDC R13, c[0x0][0x360] ;  /* 0x0000d800ff0d7b82 */ /* 0x000e620000000800 */
[----:B0-----:R-:W-:-:S02]  /*0090*/  IMAD R12, R12, UR4, R5 ;  /* 0x000000040c0c7c24 */ /* 0x001fc4000f8e0205 */
[----:B--2---:R-:W-:-:S05]  /*00a0*/  VIADD R5, R3, 0xffffffff ;  /* 0xffffffff03057836 */ /* 0x004fca0000000000 */
[----:B------:R-:W-:-:S04]  /*00b0*/  ISETP.GE.AND P0, PT, R12, R5, PT ;  /* 0x000000050c00720c */ /* 0x000fc80003f06270 */
[C---:B------:R-:W-:Y:S02]  /*00c0*/  ISETP.EQ.OR P1, PT, R12.reuse, RZ, P0 ;  /* 0x000000ff0c00720c */ /* 0x040fe40000722670 */
[----:B------:R-:W-:Y:S01]  /*00d0*/  ISETP.GE.AND P0, PT, R12, R3, PT ;  /* 0x000000030c00720c */ /* 0x000fe20003f06270 */
[----:B-1----:R-:W-:Y:S01]  /*00e0*/  IMAD R13, R13, UR5, R0 ;  /* 0x000000050d0d7c24 */ /* 0x002fe2000f8e0200 */
[----:B------:R-:W0:Y:S01]  /*00f0*/  LDCU.64 UR4, c[0x0][0x358] ;  /* 0x00006b00ff0477ac */ /* 0x000e220008000a00 */
[----:B------:R-:W-:-:S03]  /*0100*/  VIADD R0, R2, 0xffffffff ;  /* 0xffffffff02007836 */ /* 0x000fc60000000000 */
[C---:B------:R-:W-:Y:S02]  /*0110*/  ISETP.LT.OR P2, PT, R13.reuse, 0x1, P1 ;  /* 0x000000010d00780c */ /* 0x040fe40000f41670 */
[C---:B------:R-:W-:Y:S02]  /*0120*/  ISETP.GE.OR P1, PT, R13.reuse, R2, P0 ;  /* 0x000000020d00720c */ /* 0x040fe40000726670 */
[----:B------:R-:W-:-:S11]  /*0130*/  ISETP.GE.OR P0, PT, R13, R0, P2 ;  /* 0x000000000d00720c */ /* 0x000fd60001706670 */
[----:B0-----:R-:W-:Y:S05]  /*0140*/  @P1 BRA `(.L_x_1) ;  /* 0x0000000000301947 */ /* 0x001fea0003800000 */
[C---:B------:R-:W-:Y:S02]  /*0150*/  ISETP.NE.AND P1, PT, R12.reuse, R5, PT ;  /* 0x000000050c00720c */ /* 0x040fe40003f25270 */
[----:B------:R-:W-:Y:S02]  /*0160*/  ISETP.NE.AND P2, PT, R13, R0, PT ;  /* 0x000000000d00720c */ /* 0x000fe40003f45270 */
[----:B------:R-:W-:-:S04]  /*0170*/  ISETP.NE.AND P1, PT, R12, RZ, P1 ;  /* 0x000000ff0c00720c */ /* 0x000fc80000f25270 */
[----:B------:R-:W-:-:S13]  /*0180*/  ISETP.NE.AND P1, PT, R13, RZ, P1 ;  /* 0x000000ff0d00720c */ /* 0x000fda0000f25270 */
[----:B------:R-:W-:Y:S05]  /*0190*/  @P1 BRA P2, `(.L_x_1) ;  /* 0x00000000001c1947 */ /* 0x000fea0001000000 */
[----:B------:R-:W0:Y:S01]  /*01a0*/  LDC.64 R4, c[0x0][0x380] ;  /* 0x0000e000ff047b82 */ /* 0x000e220000000a00 */
[----:B------:R-:W-:-:S07]  /*01b0*/  IMAD R9, R12, R3, R13 ;  /* 0x000000030c097224 */ /* 0x000fce00078e020d */
[----:B------:R-:W1:Y:S01]  /*01c0*/  LDC.64 R6, c[0x0][0x388] ;  /* 0x0000e200ff067b82 */ /* 0x000e620000000a00 */
[----:B0-----:R-:W-:-:S06]  /*01d0*/  IMAD.WIDE R4, R9, 0x4, R4 ;  /* 0x0000000409047825 */ /* 0x001fcc00078e0204 */
[----:B------:R-:W2:Y:S01]  /*01e0*/  LDG.E R5, desc[UR4][R4.64] ;  /* 0x0000000404057981 */ /* 0x000ea2000c1e1900 */
[----:B-1----:R-:W-:-:S05]  /*01f0*/  IMAD.WIDE R6, R9, 0x4, R6 ;  /* 0x0000000409067825 */ /* 0x002fca00078e0206 */
[----:B--2---:R0:W-:Y:S02]  /*0200*/  STG.E desc[UR4][R6.64], R5 ;  /* 0x0000000506007986 */ /* 0x0041e4000c101904 */
.L_x_1:
[----:B------:R-:W-:Y:S05]  /*0210*/  BSYNC.RECONVERGENT B0 ;  /* 0x0000000000007941 */ /* 0x000fea0003800200 */
.L_x_0:
[----:B------:R-:W-:Y:S05]  /*0220*/  @P0 EXIT ;  /* 0x000000000000094d */ /* 0x000fea0003800000 */
[----:B------:R-:W1:Y:S01]  /*0230*/  LDC.64 R10, c[0x0][0x380] ;  /* 0x0000e000ff0a7b82 */ /* 0x000e620000000a00 */
[----:B------:R-:W-:Y:S01]  /*0240*/  IMAD R0, R12, R3, R13 ;  /* 0x000000030c007224 */ /* 0x000fe200078e020d */
[----:B------:R-:W2:Y:S03]  /*0250*/  LDCU UR6, c[0x0][0x39c] ;  /* 0x00007380ff0677ac */ /* 0x000ea60008000800 */
[----:B-1----:R-:W-:-:S05]  /*0260*/  IMAD.WIDE R8, R0, 0x4, R10 ;  /* 0x0000000400087825 */ /* 0x002fca00078e020a */
[----:B------:R-:W3:Y:S04]  /*0270*/  LDG.E R19, desc[UR4][R8.64] ;  /* 0x0000000408137981 */ /* 0x000ee8000c1e1900 */
[----:B------:R-:W4:Y:S04]  /*0280*/  LDG.E R18, desc[UR4][R8.64+-0x4] ;  /* 0xfffffc0408127981 */ /* 0x000f28000c1e1900 */
[----:B0-----:R-:W4:Y:S01]  /*0290*/  LDG.E R6, desc[UR4][R8.64+0x4] ;  /* 0x0000040408067981 */ /* 0x001f22000c1e1900 */
[----:B--2---:R-:W0:Y:S01]  /*02a0*/  F2F.F64.F32 R4, UR6 ;  /* 0x0000000600047d10 */ /* 0x004e220008201800 */
[----:B------:R-:W-:-:S02]  /*02b0*/  IMAD R12, R12, R3, -R3 ;  /* 0x000000030c0c7224 */ /* 0x000fc400078e0a03 */
[----:B------:R-:W-:Y:S02]  /*02c0*/  IMAD.MOV.U32 R14, RZ, RZ, 0x1 ;  /* 0x00000001ff0e7424 */ /* 0x000fe400078e00ff */
[----:B------:R-:W-:Y:S02]  /*02d0*/  IMAD.IADD R13, R13, 0x1, R12 ;  /* 0x000000010d0d7824 */ /* 0x000fe400078e020c */
[----:B------:R-:W-:-:S04]  /*02e0*/  IMAD.WIDE R2, R3, 0x4, R8 ;  /* 0x0000000403027825 */ /* 0x000fc800078e0208 */
[----:B------:R-:W-:Y:S01]  /*02f0*/  IMAD.WIDE R10, R13, 0x4, R10 ;  /* 0x000000040d0a7825 */ /* 0x000fe200078e020a */
[----:B------:R1:W5:Y:S01]  /*0300*/  LDG.E R29, desc[UR4][R2.64] ;  /* 0x00000004021d7981 */ /* 0x000362000c1e1900 */
[----:B0-----:R-:W0:Y:S03]  /*0310*/  MUFU.RCP64H R15, R5 ;  /* 0x00000005000f7308 */ /* 0x001e260000001800 */
[----:B------:R2:W5:Y:S01]  /*0320*/  LDG.E R28, desc[UR4][R10.64] ;  /* 0x000000040a1c7981 */ /* 0x000562000c1e1900 */
[----:B0-----:R-:W-:-:S08]  /*0330*/  DFMA R12, -R4, R14, 1 ;  /* 0x3ff00000040c742b */ /* 0x001fd0000000010e */
[----:B------:R-:W-:-:S08]  /*0340*/  DFMA R16, R12, R12, R12 ;  /* 0x0000000c0c10722b */ /* 0x000fd0000000000c */
[----:B------:R-:W-:-:S08]  /*0350*/  DFMA R16, R14, R16, R14 ;  /* 0x000000100e10722b */ /* 0x000fd0000000000e */
[----:B-1----:R-:W-:-:S08]  /*0360*/  DFMA R2, -R4, R16, 1 ;  /* 0x3ff000000402742b */ /* 0x002fd00000000110 */
[----:B------:R-:W-:Y:S01]  /*0370*/  DFMA R2, R16, R2, R16 ;  /* 0x000000021002722b */ /* 0x000fe20000000010 */
[----:B------:R-:W-:Y:S01]  /*0380*/  BSSY.RECONVERGENT B0, `(.L_x_2) ;  /* 0x0000014000007945 */ /* 0x000fe20003800200 */
[----:B---3--:R-:W0:Y:S08]  /*0390*/  F2F.F64.F32 R8, R19 ;  /* 0x0000001300087310 */ /* 0x008e300000201800 */
[----:B----4-:R-:W1:Y:S01]  /*03a0*/  F2F.F64.F32 R12, R18 ;  /* 0x00000012000c7310 */ /* 0x010e620000201800 */
[----:B0-----:R-:W-:-:S07]  /*03b0*/  DADD R24, R8, R8 ;  /* 0x0000000008187229 */ /* 0x001fce0000000008 */
[----:B------:R-:W0:Y:S01]  /*03c0*/  F2F.F64.F32 R6, R6 ;  /* 0x0000000600067310 */ /* 0x000e220000201800 */
[----:B-1----:R-:W-:-:S08]  /*03d0*/  DADD R12, R12, -R24 ;  /* 0x000000000c0c7229 */ /* 0x002fd00000000818 */
[----:B0-----:R-:W-:-:S08]  /*03e0*/  DADD R14, R12, R6 ;  /* 0x000000000c0e7229 */ /* 0x001fd00000000006 */
[----:B--2---:R-:W-:-:S08]  /*03f0*/  DMUL R10, R14, R2 ;  /* 0x000000020e0a7228 */ /* 0x004fd00000000000 */
[----:B------:R-:W-:-:S08]  /*0400*/  DFMA R12, -R4, R10, R14 ;  /* 0x0000000a040c722b */ /* 0x000fd0000000010e */
[----:B------:R-:W-:Y:S01]  /*0410*/  DFMA R2, R2, R12, R10 ;  /* 0x0000000c0202722b */ /* 0x000fe2000000000a */
[----:B------:R-:W-:-:S09]  /*0420*/  FSETP.GEU.AND P1, PT, |R15|, 6.5827683646048100446e-37, PT ;  /* 0x036000000f00780b */ /* 0x000fd20003f2e200 */
[----:B------:R-:W-:-:S05]  /*0430*/  FFMA R7, RZ, R5, R3 ;  /* 0x00000005ff077223 */ /* 0x000fca0000000003 */
[----:B------:R-:W-:-:S13]  /*0440*/  FSETP.GT.AND P0, PT, |R7|, 1.469367938527859385e-39, PT ;  /* 0x001000000700780b */ /* 0x000fda0003f04200 */
[----:B------:R-:W-:Y:S05]  /*0450*/  @P0 BRA P1, `(.L_x_3) ;  /* 0x0000000000180947 */ /* 0x000fea0000800000 */
[----:B------:R-:W-:Y:S01]  /*0460*/  IMAD.MOV.U32 R6, RZ, RZ, R4 ;  /* 0x000000ffff067224 */ /* 0x000fe200078e0004 */
[----:B------:R-:W-:Y:S01]  /*0470*/  MOV R4, 0x4a0 ;  /* 0x000004a000047802 */ /* 0x000fe20000000f00 */
[----:B------:R-:W-:-:S07]  /*0480*/  IMAD.MOV.U32 R7, RZ, RZ, R5 ;  /* 0x000000ffff077224 */ /* 0x000fce00078e0005 */
[----:B-----5:R-:W-:Y:S05]  /*0490*/  CALL.REL.NOINC `($__internal_0_$__cuda_sm20_div_rn_f64_full) ;  /* 0x00000000009c7944 */ /* 0x020fea0003c00000 */
[----:B------:R-:W-:Y:S02]  /*04a0*/  IMAD.MOV.U32 R2, RZ, RZ, R18 ;  /* 0x000000ffff027224 */ /* 0x000fe400078e0012 */
[----:B------:R-:W-:-:S07]  /*04b0*/  IMAD.MOV.U32 R3, RZ, RZ, R19 ;  /* 0x000000ffff037224 */ /* 0x000fce00078e0013 */
.L_x_3:
[----:B------:R-:W-:Y:S05]  /*04c0*/  BSYNC.RECONVERGENT B0 ;  /* 0x0000000000007941 */ /* 0x000fea0003800200 */
.L_x_2:
[----:B------:R-:W0:Y:S01]  /*04d0*/  LDCU UR6, c[0x0][0x398] ;  /* 0x00007300ff0677ac */ /* 0x000e220008000800 */
[----:B------:R-:W-:Y:S01]  /*04e0*/  IMAD.MOV.U32 R10, RZ, RZ, 0x1 ;  /* 0x00000001ff0a7424 */ /* 0x000fe200078e00ff */
[----:B-----5:R-:W1:Y:S01]  /*04f0*/  F2F.F64.F32 R4, R29 ;  /* 0x0000001d00047310 */ /* 0x020e620000201800 */
[----:B------:R-:W-:Y:S07]  /*0500*/  BSSY.RECONVERGENT B0, `(.L_x_4) ;  /* 0x0000019000007945 */ /* 0x000fee0003800200 */
[----:B------:R-:W2:Y:S01]  /*0510*/  F2F.F64.F32 R14, R28 ;  /* 0x0000001c000e7310 */ /* 0x000ea20000201800 */
[----:B-1----:R-:W-:-:S07]  /*0520*/  DADD R4, -R24, R4 ;  /* 0x0000000018047229 */ /* 0x002fce0000000104 */
[----:B0-----:R-:W0:Y:S01]  /*0530*/  F2F.F64.F32 R6, UR6 ;  /* 0x0000000600067d10 */ /* 0x001e220008201800 */
[----:B------:R-:W1:Y:S01]  /*0540*/  LDCU UR6, c[0x0][0x3a0] ;  /* 0x00007400ff0677ac */ /* 0x000e620008000800 */
[----:B--2---:R-:W-:-:S06]  /*0550*/  DADD R14, R4, R14 ;  /* 0x00000000040e7229 */ /* 0x004fcc000000000e */
[----:B0-----:R-:W0:Y:S04]  /*0560*/  MUFU.RCP64H R11, R7 ;  /* 0x00000007000b7308 */ /* 0x001e280000001800 */
[----:B------:R-:W-:-:S04]  /*0570*/  FSETP.GEU.AND P1, PT, |R15|, 6.5827683646048100446e-37, PT ;  /* 0x036000000f00780b */ /* 0x000fc80003f2e200 */
[----:B-1----:R-:W1:Y:S01]  /*0580*/  F2F.F64.F32 R24, UR6 ;  /* 0x0000000600187d10 */ /* 0x002e620008201800 */
[----:B0-----:R-:W-:Y:S02]  /*0590*/  DFMA R12, -R6, R10, 1 ;  /* 0x3ff00000060c742b */ /* 0x001fe4000000010a */
[----:B-1----:R-:W-:-:S06]  /*05a0*/  DMUL R24, R24, 0.5 ;  /* 0x3fe0000018187828 */ /* 0x002fcc0000000000 */
[----:B------:R-:W-:-:S08]  /*05b0*/  DFMA R12, R12, R12, R12 ;  /* 0x0000000c0c0c722b */ /* 0x000fd0000000000c */
[----:B------:R-:W-:-:S08]  /*05c0*/  DFMA R12, R10, R12, R10 ;  /* 0x0000000c0a0c722b */ /* 0x000fd0000000000a */
[----:B------:R-:W-:-:S08]  /*05d0*/  DFMA R10, -R6, R12, 1 ;  /* 0x3ff00000060a742b */ /* 0x000fd0000000010c */
[----:B------:R-:W-:-:S08]  /*05e0*/  DFMA R10, R12, R10, R12 ;  /* 0x0000000a0c0a722b */ /* 0x000fd0000000000c */
[----:B------:R-:W-:-:S08]  /*05f0*/  DMUL R4, R14, R10 ;  /* 0x0000000a0e047228 */ /* 0x000fd00000000000 */
[----:B------:R-:W-:-:S08]  /*0600*/  DFMA R12, -R6, R4, R14 ;  /* 0x00000004060c722b */ /* 0x000fd0000000010e */
[----:B------:R-:W-:-:S10]  /*0610*/  DFMA R4, R10, R12, R4 ;  /* 0x0000000c0a04722b */ /* 0x000fd40000000004 */
[----:B------:R-:W-:-:S05]  /*0620*/  FFMA R10, RZ, R7, R5 ;  /* 0x00000007ff0a7223 */ /* 0x000fca0000000005 */
[----:B------:R-:W-:-:S13]  /*0630*/  FSETP.GT.AND P0, PT, |R10|, 1.469367938527859385e-39, PT ;  /* 0x001000000a00780b */ /* 0x000fda0003f04200 */
[----:B------:R-:W-:Y:S05]  /*0640*/  @P0 BRA P1, `(.L_x_5) ;  /* 0x0000000000100947 */ /* 0x000fea0000800000 */
[----:B------:R-:W-:-:S07]  /*0650*/  MOV R4, 0x670 ;  /* 0x0000067000047802 */ /* 0x000fce0000000f00 */
[----:B------:R-:W-:Y:S05]  /*0660*/  CALL.REL.NOINC `($__internal_0_$__cuda_sm20_div_rn_f64_full) ;  /* 0x0000000000287944 */ /* 0x000fea0003c00000 */
[----:B------:R-:W-:Y:S02]  /*0670*/  IMAD.MOV.U32 R4, RZ, RZ, R18 ;  /* 0x000000ffff047224 */ /* 0x000fe400078e0012 */
[----:B------:R-:W-:-:S07]  /*0680*/  IMAD.MOV.U32 R5, RZ, RZ, R19 ;  /* 0x000000ffff057224 */ /* 0x000fce00078e0013 */
.L_x_5:
[----:B------:R-:W-:Y:S05]  /*0690*/  BSYNC.RECONVERGENT B0 ;  /* 0x0000000000007941 */ /* 0x000fea0003800200 */
.L_x_4:
[----:B------:R-:W-:Y:S01]  /*06a0*/  DADD R2, R4, R2 ;  /* 0x0000000004027229 */ /* 0x000fe20000000002 */
[----:B------:R-:W0:Y:S07]  /*06b0*/  LDC.64 R4, c[0x0][0x388] ;  /* 0x0000e200ff047b82 */ /* 0x000e2e0000000a00 */
[----:B------:R-:W-:-:S10]  /*06c0*/  DFMA R2, R2, R24, R8 ;  /* 0x000000180202722b */ /* 0x000fd40000000008 */
[----:B------:R-:W1:Y:S01]  /*06d0*/  F2F.F32.F64 R3, R2 ;  /* 0x0000000200037310 */ /* 0x000e620000301000 */
[----:B0-----:R-:W-:-:S05]  /*06e0*/  IMAD.WIDE R4, R0, 0x4, R4 ;  /* 0x0000000400047825 */ /* 0x001fca00078e0204 */
[----:B-1----:R-:W-:Y:S01]  /*06f0*/  STG.E desc[UR4][R4.64], R3 ;  /* 0x0000000304007986 */ /* 0x002fe2000c101904 */
[----:B------:R-:W-:Y:S05]  /*0700*/  EXIT ;  /* 0x000000000000794d */ /* 0x000fea0003800000 */
        .weak           $__internal_0_$__cuda_sm20_div_rn_f64_full
        .type           $__internal_0_$__cuda_sm20_div_rn_f64_full,@function
        .size           $__internal_0_$__cuda_sm20_div_rn_f64_full,(.L_x_12 - $__internal_0_$__cuda_sm20_div_rn_f64_full)
$__internal_0_$__cuda_sm20_div_rn_f64_full:
[C---:B------:R-:W-:Y:S01]  /*0710*/  FSETP.GEU.AND P0, PT, |R7|.reuse, 1.469367938527859385e-39, PT ;  /* 0x001000000700780b */ /* 0x040fe20003f0e200 */
[--C-:B------:R-:W-:Y:S01]  /*0720*/  IMAD.MOV.U32 R12, RZ, RZ, R6.reuse ;  /* 0x000000ffff0c7224 */ /* 0x100fe200078e0006 */
[----:B------:R-:W-:Y:S01]  /*0730*/  LOP3.LUT R10, R7, 0x800fffff, RZ, 0xc0, !PT ;  /* 0x800fffff070a7812 */ /* 0x000fe200078ec0ff */
[----:B------:R-:W-:Y:S01]  /*0740*/  IMAD.MOV.U32 R13, RZ, RZ, R7 ;  /* 0x000000ffff0d7224 */ /* 0x000fe200078e0007 */
[C---:B------:R-:W-:Y:S01]  /*0750*/  FSETP.GEU.AND P2, PT, |R15|.reuse, 1.469367938527859385e-39, PT ;  /* 0x001000000f00780b */ /* 0x040fe20003f4e200 */
[----:B------:R-:W-:Y:S01]  /*0760*/  IMAD.MOV.U32 R16, RZ, RZ, 0x1 ;  /* 0x00000001ff107424 */ /* 0x000fe200078e00ff */
[----:B------:R-:W-:Y:S01]  /*0770*/  LOP3.LUT R11, R10, 0x3ff00000, RZ, 0xfc, !PT ;  /* 0x3ff000000a0b7812 */ /* 0x000fe200078efcff */
[----:B------:R-:W-:Y:S01]  /*0780*/  IMAD.MOV.U32 R10, RZ, RZ, R6 ;  /* 0x000000ffff0a7224 */ /* 0x000fe200078e0006 */
[----:B------:R-:W-:Y:S01]  /*0790*/  LOP3.LUT R5, R15, 0x7ff00000, RZ, 0xc0, !PT ;  /* 0x7ff000000f057812 */ /* 0x000fe200078ec0ff */
[----:B------:R-:W-:Y:S01]  /*07a0*/  BSSY.RECONVERGENT B1, `(.L_x_6) ;  /* 0x0000050000017945 */ /* 0x000fe20003800200 */
[----:B------:R-:W-:-:S03]  /*07b0*/  LOP3.LUT R26, R7, 0x7ff00000, RZ, 0xc0, !PT ;  /* 0x7ff00000071a7812 */ /* 0x000fc600078ec0ff */
[----:B------:R-:W-:Y:S01]  /*07c0*/  @!P0 DMUL R10, R12, 8.98846567431157953865e+307 ;  /* 0x7fe000000c0a8828 */ /* 0x000fe20000000000 */
[----:B------:R-:W-:-:S03]  /*07d0*/  ISETP.GE.U32.AND P1, PT, R5, R26, PT ;  /* 0x0000001a0500720c */ /* 0x000fc60003f26070 */
[----:B------:R-:W-:Y:S01]  /*07e0*/  @!P2 LOP3.LUT R6, R13, 0x7ff00000, RZ, 0xc0, !PT ;  /* 0x7ff000000d06a812 */ /* 0x000fe200078ec0ff */
[----:B------:R-:W-:Y:S01]  /*07f0*/  @!P2 IMAD.MOV.U32 R22, RZ, RZ, RZ ;  /* 0x000000ffff16a224 */ /* 0x000fe200078e00ff */
[----:B------:R-:W0:Y:S02]  /*0800*/  MUFU.RCP64H R17, R11 ;  /* 0x0000000b00117308 */ /* 0x000e240000001800 */
[----:B------:R-:W-:Y:S01]  /*0810*/  @!P2 ISETP.GE.U32.AND P3, PT, R5, R6, PT ;  /* 0x000000060500a20c */ /* 0x000fe20003f66070 */
[----:B------:R-:W-:Y:S01]  /*0820*/  IMAD.MOV.U32 R6, RZ, RZ, 0x1ca00000 ;  /* 0x1ca00000ff067424 */ /* 0x000fe200078e00ff */
[----:B------:R-:W-:-:S04]  /*0830*/  @!P0 LOP3.LUT R26, R11, 0x7ff00000, RZ, 0xc0, !PT ;  /* 0x7ff000000b1a8812 */ /* 0x000fc800078ec0ff */
[----:B------:R-:W-:Y:S01]  /*0840*/  @!P2 SEL R7, R6, 0x63400000, !P3 ;  /* 0x634000000607a807 */ /* 0x000fe20005800000 */
[----:B------:R-:W-:-:S03]  /*0850*/  VIADD R27, R26, 0xffffffff ;  /* 0xffffffff1a1b7836 */ /* 0x000fc60000000000 */
[----:B------:R-:W-:-:S04]  /*0860*/  @!P2 LOP3.LUT R7, R7, 0x80000000, R15, 0xf8, !PT ;  /* 0x800000000707a812 */ /* 0x000fc800078ef80f */
[----:B------:R-:W-:Y:S01]  /*0870*/  @!P2 LOP3.LUT R23, R7, 0x100000, RZ, 0xfc, !PT ;  /* 0x001000000717a812 */ /* 0x000fe200078efcff */
[----:B0-----:R-:W-:Y:S01]  /*0880*/  DFMA R20, R16, -R10, 1 ;  /* 0x3ff000001014742b */ /* 0x001fe2000000080a */
[----:B------:R-:W-:-:S07]  /*0890*/  IMAD.MOV.U32 R7, RZ, RZ, R5 ;  /* 0x000000ffff077224 */ /* 0x000fce00078e0005 */
[----:B------:R-:W-:-:S08]  /*08a0*/  DFMA R20, R20, R20, R20 ;  /* 0x000000141414722b */ /* 0x000fd00000000014 */
[----:B------:R-:W-:Y:S01]  /*08b0*/  DFMA R20, R16, R20, R16 ;  /* 0x000000141014722b */ /* 0x000fe20000000010 */
[----:B------:R-:W-:Y:S01]  /*08c0*/  SEL R17, R6, 0x63400000, !P1 ;  /* 0x6340000006117807 */ /* 0x000fe20004800000 */
[----:B------:R-:W-:-:S03]  /*08d0*/  IMAD.MOV.U32 R16, RZ, RZ, R14 ;  /* 0x000000ffff107224 */ /* 0x000fc600078e000e */
[----:B------:R-:W-:-:S03]  /*08e0*/  LOP3.LUT R17, R17, 0x800fffff, R15, 0xf8, !PT ;  /* 0x800fffff11117812 */ /* 0x000fc600078ef80f */
[----:B------:R-:W-:-:S03]  /*08f0*/  DFMA R18, R20, -R10, 1 ;  /* 0x3ff000001412742b */ /* 0x000fc6000000080a */
[----:B------:R-:W-:-:S05]  /*0900*/  @!P2 DFMA R16, R16, 2, -R22 ;  /* 0x400000001010a82b */ /* 0x000fca0000000816 */
[----:B------:R-:W-:-:S05]  /*0910*/  DFMA R18, R20, R18, R20 ;  /* 0x000000121412722b */ /* 0x000fca0000000014 */
[----:B------:R-:W-:-:S03]  /*0920*/  @!P2 LOP3.LUT R7, R17, 0x7ff00000, RZ, 0xc0, !PT ;  /* 0x7ff000001107a812 */ /* 0x000fc600078ec0ff */
[----:B------:R-:W-:Y:S02]  /*0930*/  DMUL R20, R18, R16 ;  /* 0x0000001012147228 */ /* 0x000fe40000000000 */
[----:B------:R-:W-:-:S05]  /*0940*/  VIADD R22, R7, 0xffffffff ;  /* 0xffffffff07167836 */ /* 0x000fca0000000000 */
[----:B------:R-:W-:Y:S01]  /*0950*/  ISETP.GT.U32.AND P0, PT, R22, 0x7feffffe, PT ;  /* 0x7feffffe1600780c */ /* 0x000fe20003f04070 */
[----:B------:R-:W-:-:S03]  /*0960*/  DFMA R22, R20, -R10, R16 ;  /* 0x8000000a1416722b */ /* 0x000fc60000000010 */
[----:B------:R-:W-:-:S05]  /*0970*/  ISETP.GT.U32.OR P0, PT, R27, 0x7feffffe, P0 ;  /* 0x7feffffe1b00780c */ /* 0x000fca0000704470 */
[----:B------:R-:W-:-:S08]  /*0980*/  DFMA R22, R18, R22, R20 ;  /* 0x000000161216722b */ /* 0x000fd00000000014 */
[----:B------:R-:W-:Y:S05]  /*0990*/  @P0 BRA `(.L_x_7) ;  /* 0x00000000006c0947 */ /* 0x000fea0003800000 */
[----:B------:R-:W-:-:S04]  /*09a0*/  LOP3.LUT R14, R13, 0x7ff00000, RZ, 0xc0, !PT ;  /* 0x7ff000000d0e7812 */ /* 0x000fc800078ec0ff */
[CC--:B------:R-:W-:Y:S02]  /*09b0*/  VIADDMNMX R7, R5.reuse, -R14.reuse, 0xb9600000, !PT ;  /* 0xb960000005077446 */ /* 0x0c0fe4000780090e */
[----:B------:R-:W-:Y:S02]  /*09c0*/  ISETP.GE.U32.AND P0, PT, R5, R14, PT ;  /* 0x0000000e0500720c */ /* 0x000fe40003f06070 */
[----:B------:R-:W-:Y:S02]  /*09d0*/  VIMNMX R5, PT, PT, R7, 0x46a00000, PT ;  /* 0x46a0000007057848 */ /* 0x000fe40003fe0100 */
[----:B------:R-:W-:-:S05]  /*09e0*/  SEL R6, R6, 0x63400000, !P0 ;  /* 0x6340000006067807 */ /* 0x000fca0004000000 */
[----:B------:R-:W-:Y:S02]  /*09f0*/  IMAD.IADD R5, R5, 0x1, -R6 ;  /* 0x0000000105057824 */ /* 0x000fe400078e0a06 */
[----:B------:R-:W-:Y:S02]  /*0a00*/  IMAD.MOV.U32 R6, RZ, RZ, RZ ;  /* 0x000000ffff067224 */ /* 0x000fe400078e00ff */
[----:B------:R-:W-:-:S06]  /*0a10*/  VIADD R7, R5, 0x7fe00000 ;  /* 0x7fe0000005077836 */ /* 0x000fcc0000000000 */
[----:B------:R-:W-:-:S10]  /*0a20*/  DMUL R18, R22, R6 ;  /* 0x0000000616127228 */ /* 0x000fd40000000000 */
[----:B------:R-:W-:-:S13]  /*0a30*/  FSETP.GTU.AND P0, PT, |R19|, 1.469367938527859385e-39, PT ;  /* 0x001000001300780b */ /* 0x000fda0003f0c200 */
[----:B------:R-:W-:Y:S05]  /*0a40*/  @P0 BRA `(.L_x_8) ;  /* 0x0000000000940947 */ /* 0x000fea0003800000 */
[----:B------:R-:W-:-:S06]  /*0a50*/  DFMA R10, R22, -R10, R16 ;  /* 0x8000000a160a722b */ /* 0x000fcc0000000010 */
[----:B------:R-:W-:-:S04]  /*0a60*/  IMAD.MOV.U32 R10, RZ, RZ, RZ ;  /* 0x000000ffff0a7224 */ /* 0x000fc800078e00ff */
[C---:B------:R-:W-:Y:S02]  /*0a70*/  FSETP.NEU.AND P0, PT, R11.reuse, RZ, PT ;  /* 0x000000ff0b00720b */ /* 0x040fe40003f0d000 */
[----:B------:R-:W-:-:S04]  /*0a80*/  LOP3.LUT R13, R11, 0x80000000, R13, 0x48, !PT ;  /* 0x800000000b0d7812 */ /* 0x000fc800078e480d */
[----:B------:R-:W-:-:S07]  /*0a90*/  LOP3.LUT R11, R13, R7, RZ, 0xfc, !PT ;  /* 0x000000070d0b7212 */ /* 0x000fce00078efcff */
[----:B------:R-:W-:Y:S05]  /*0aa0*/  @!P0 BRA `(.L_x_8) ;  /* 0x00000000007c8947 */ /* 0x000fea0003800000 */
[----:B------:R-:W-:Y:S01]  /*0ab0*/  IMAD.MOV R7, RZ, RZ, -R5 ;  /* 0x000000ffff077224 */ /* 0x000fe200078e0a05 */
[----:B------:R-:W-:Y:S01]  /*0ac0*/  DMUL.RP R10, R22, R10 ;  /* 0x0000000a160a7228 */ /* 0x000fe20000008000 */
[----:B------:R-:W-:Y:S01]  /*0ad0*/  IMAD.MOV.U32 R6, RZ, RZ, RZ ;  /* 0x000000ffff067224 */ /* 0x000fe200078e00ff */
[----:B------:R-:W-:-:S05]  /*0ae0*/  IADD3 R5, PT, PT, -R5, -0x43300000, RZ ;  /* 0xbcd0000005057810 */ /* 0x000fca0007ffe1ff */
[----:B------:R-:W-:-:S03]  /*0af0*/  DFMA R6, R18, -R6, R22 ;  /* 0x800000061206722b */ /* 0x000fc60000000016 */
[----:B------:R-:W-:-:S07]  /*0b00*/  LOP3.LUT R13, R11, R13, RZ, 0x3c, !PT ;  /* 0x0000000d0b0d7212 */ /* 0x000fce00078e3cff */
[----:B------:R-:W-:-:S04]  /*0b10*/  FSETP.NEU.AND P0, PT, |R7|, R5, PT ;  /* 0x000000050700720b */ /* 0x000fc80003f0d200 */
[----:B------:R-:W-:Y:S02]  /*0b20*/  FSEL R18, R10, R18, !P0 ;  /* 0x000000120a127208 */ /* 0x000fe40004000000 */
[----:B------:R-:W-:Y:S01]  /*0b30*/  FSEL R19, R13, R19, !P0 ;  /* 0x000000130d137208 */ /* 0x000fe20004000000 */
[----:B------:R-:W-:Y:S06]  /*0b40*/  BRA `(.L_x_8) ;  /* 0x0000000000547947 */ /* 0x000fec0003800000 */
.L_x_7:
[----:B------:R-:W-:-:S14]  /*0b50*/  DSETP.NAN.AND P0, PT, R14, R14, PT ;  /* 0x0000000e0e00722a */ /* 0x000fdc0003f08000 */
[----:B------:R-:W-:Y:S05]  /*0b60*/  @P0 BRA `(.L_x_9) ;  /* 0x0000000000440947 */ /* 0x000fea0003800000 */
[----:B------:R-:W-:-:S14]  /*0b70*/  DSETP.NAN.AND P0, PT, R12, R12, PT ;  /* 0x0000000c0c00722a */ /* 0x000fdc0003f08000 */
[----:B------:R-:W-:Y:S05]  /*0b80*/  @P0 BRA `(.L_x_10) ;  /* 0x0000000000300947 */ /* 0x000fea0003800000 */
[----:B------:R-:W-:Y:S01]  /*0b90*/  ISETP.NE.AND P0, PT, R7, R26, PT ;  /* 0x0000001a0700720c */ /* 0x000fe20003f05270 */
[----:B------:R-:W-:Y:S02]  /*0ba0*/  IMAD.MOV.U32 R18, RZ, RZ, 0x0 ;  /* 0x00000000ff127424 */ /* 0x000fe400078e00ff */
[----:B------:R-:W-:-:S10]  /*0bb0*/  IMAD.MOV.U32 R19, RZ, RZ, -0x80000 ;  /* 0xfff80000ff137424 */ /* 0x000fd400078e00ff */
[----:B------:R-:W-:Y:S05]  /*0bc0*/  @!P0 BRA `(.L_x_8) ;  /* 0x0000000000348947 */ /* 0x000fea0003800000 */
[----:B------:R-:W-:Y:S02]  /*0bd0*/  ISETP.NE.AND P0, PT, R7, 0x7ff00000, PT ;  /* 0x7ff000000700780c */ /* 0x000fe40003f05270 */
[----:B------:R-:W-:Y:S02]  /*0be0*/  LOP3.LUT R19, R15, 0x80000000, R13, 0x48, !PT ;  /* 0x800000000f137812 */ /* 0x000fe400078e480d */
[----:B------:R-:W-:-:S13]  /*0bf0*/  ISETP.EQ.OR P0, PT, R26, RZ, !P0 ;  /* 0x000000ff1a00720c */ /* 0x000fda0004702670 */
[----:B------:R-:W-:Y:S01]  /*0c00*/  @P0 LOP3.LUT R5, R19, 0x7ff00000, RZ, 0xfc, !PT ;  /* 0x7ff0000013050812 */ /* 0x000fe200078efcff */
[----:B------:R-:W-:Y:S02]  /*0c10*/  @!P0 IMAD.MOV.U32 R18, RZ, RZ, RZ ;  /* 0x000000ffff128224 */ /* 0x000fe400078e00ff */
[----:B------:R-:W-:Y:S02]  /*0c20*/  @P0 IMAD.MOV.U32 R18, RZ, RZ, RZ ;  /* 0x000000ffff120224 */ /* 0x000fe400078e00ff */
[----:B------:R-:W-:Y:S01]  /*0c30*/  @P0 IMAD.MOV.U32 R19, RZ, RZ, R5 ;  /* 0x000000ffff130224 */ /* 0x000fe200078e0005 */
[----:B------:R-:W-:Y:S06]  /*0c40*/  BRA `(.L_x_8) ;  /* 0x0000000000147947 */ /* 0x000fec0003800000 */
.L_x_10:
[----:B------:R-:W-:Y:S01]  /*0c50*/  LOP3.LUT R19, R13, 0x80000, RZ, 0xfc, !PT ;  /* 0x000800000d137812 */ /* 0x000fe200078efcff */
[----:B------:R-:W-:Y:S01]  /*0c60*/  IMAD.MOV.U32 R18, RZ, RZ, R12 ;  /* 0x000000ffff127224 */ /* 0x000fe200078e000c */
[----:B------:R-:W-:Y:S06]  /*0c70*/  BRA `(.L_x_8) ;  /* 0x0000000000087947 */ /* 0x000fec0003800000 */
.L_x_9:
[----:B------:R-:W-:Y:S01]  /*0c80*/  LOP3.LUT R19, R15, 0x80000, RZ, 0xfc, !PT ;  /* 0x000800000f137812 */ /* 0x000fe200078efcff */
[----:B------:R-:W-:-:S07]  /*0c90*/  IMAD.MOV.U32 R18, RZ, RZ, R14 ;  /* 0x000000ffff127224 */ /* 0x000fce00078e000e */
.L_x_8:
[----:B------:R-:W-:Y:S05]  /*0ca0*/  BSYNC.RECONVERGENT B1 ;  /* 0x0000000000017941 */ /* 0x000fea0003800200 */
.L_x_6:
[----:B------:R-:W-:-:S04]  /*0cb0*/  IMAD.MOV.U32 R5, RZ, RZ, 0x0 ;  /* 0x00000000ff057424 */ /* 0x000fc800078e00ff */
[----:B------:R-:W-:Y:S05]  /*0cc0*/  RET.REL.NODEC R4 `(_Z13heatSimKernelPfS_iifff) ;  /* 0xfffffff004cc7950 */ /* 0x000fea0003c3ffff */
.L_x_11:
[----:B------:R-:W-:-:S00]  /*0cd0*/  BRA `(.L_x_11) ;  /* 0xfffffffc00fc7947 */ /* 0x000fc0000383ffff */
[----:B------:R-:W-:-:S00]  /*0ce0*/  NOP ;  /* 0x0000000000007918 */ /* 0x000fc00000000000 */
        /* <DEDUP_REMOVED lines=9> */
.L_x_12:


//--------------------- .nv.shared.reserved.0     --------------------------
	.section	.nv.shared.reserved.0,"aw",@nobits
	.weak		__nv_reservedSMEM_offset_0_alias
	.size		__nv_reservedSMEM_offset_0_alias, 0, 64
	.other		__nv_reservedSMEM_offset_0_alias,@"STO_CUDA_RESERVED_SHARED STV_DEFAULT"
__nv_reservedSMEM_offset_0_alias:
	.zero		0
	.zero		64


//--------------------- .nv.constant0._Z13heatSimKernelPfS_iifff --------------------------
	.section	.nv.constant0._Z13heatSimKernelPfS_iifff,"a",@progbits
	.sectionflags	@""
	.align	4
.nv.constant0._Z13heatSimKernelPfS_iifff:
	.zero		932


//--------------------- SYMBOLS --------------------------

	.type		.nv.reservedSmem.offset0,@object
	.size		.nv.reservedSmem.offset0,0x4
